	.headerflags	@"EF_CUDA_TEXMODE_UNIFIED EF_CUDA_64BIT_ADDRESS EF_CUDA_ACCELERATORS EF_CUDA_SM90 EF_CUDA_VIRTUAL_SM(EF_CUDA_SM90)"
	.elftype	@"ET_EXEC"


//--------------------- .nv.info                  --------------------------
	.section	.nv.info,"",@"SHT_CUDA_INFO"
	.align	4


	//----- nvinfo : EIATTR_REGCOUNT
	.align		4
        /*0000*/ 	.byte	0x04, 0x2f
        /*0002*/ 	.short	(.L_1 - .L_0)
	.align		4
.L_0:
        /*0004*/ 	.word	index@(triton_poi_fused_add_mul_2)
        /*0008*/ 	.word	0x00000016


	//----- nvinfo : EIATTR_MIN_STACK_SIZE
	.align		4
.L_1:
        /*000c*/ 	.byte	0x04, 0x12
        /*000e*/ 	.short	(.L_3 - .L_2)
	.align		4
.L_2:
        /*0010*/ 	.word	index@(triton_poi_fused_add_mul_2)
        /*0014*/ 	.word	0x00000000


	//----- nvinfo : EIATTR_FRAME_SIZE
	.align		4
.L_3:
        /*0018*/ 	.byte	0x04, 0x11
        /*001a*/ 	.short	(.L_5 - .L_4)
	.align		4
.L_4:
        /*001c*/ 	.word	index@(triton_poi_fused_add_mul_2)
        /*0020*/ 	.word	0x00000000


	//----- nvinfo : EIATTR_MIN_STACK_SIZE
	.align		4
.L_5:
        /*0024*/ 	.byte	0x04, 0x12
        /*0026*/ 	.short	(.L_7 - .L_6)
	.align		4
.L_6:
        /*0028*/ 	.word	index@(triton_poi_fused_add_mul_2)
        /*002c*/ 	.word	0x00000000
.L_7:


//--------------------- .nv.info.triton_poi_fused_add_mul_2 --------------------------
	.section	.nv.info.triton_poi_fused_add_mul_2,"",@"SHT_CUDA_INFO"
	.sectionflags	@""
	.align	4


	//----- nvinfo : EIATTR_CUDA_API_VERSION
	.align		4
        /*0000*/ 	.byte	0x04, 0x37
        /*0002*/ 	.short	(.L_9 - .L_8)
.L_8:
        /*0004*/ 	.word	0x0000007c


	//----- nvinfo : EIATTR_KPARAM_INFO
	.align		4
.L_9:
        /*0008*/ 	.byte	0x04, 0x17
        /*000a*/ 	.short	(.L_11 - .L_10)
.L_10:
        /*000c*/ 	.word	0x00000000
        /*0010*/ 	.short	0x0005
        /*0012*/ 	.short	0x0028
        /*0014*/ 	.byte	0x00, 0xf0, 0x11, 0x00


	//----- nvinfo : EIATTR_KPARAM_INFO
	.align		4
.L_11:
        /*0018*/ 	.byte	0x04, 0x17
        /*001a*/ 	.short	(.L_13 - .L_12)
.L_12:
        /*001c*/ 	.word	0x00000000
        /*0020*/ 	.short	0x0004
        /*0022*/ 	.short	0x0020
        /*0024*/ 	.byte	0x00, 0xf4, 0x21, 0x00


	//----- nvinfo : EIATTR_KPARAM_INFO
	.align		4
.L_13:
        /*0028*/ 	.byte	0x04, 0x17
        /*002a*/ 	.short	(.L_15 - .L_14)
.L_14:
        /*002c*/ 	.word	0x00000000
        /*0030*/ 	.short	0x0003
        /*0032*/ 	.short	0x0018
        /*0034*/ 	.byte	0x00, 0xf4, 0x21, 0x00


	//----- nvinfo : EIATTR_KPARAM_INFO
	.align		4
.L_15:
        /*0038*/ 	.byte	0x04, 0x17
        /*003a*/ 	.short	(.L_17 - .L_16)
.L_16:
        /*003c*/ 	.word	0x00000000
        /*0040*/ 	.short	0x0002
        /*0042*/ 	.short	0x0010
        /*0044*/ 	.byte	0x00, 0xf4, 0x21, 0x00


	//----- nvinfo : EIATTR_KPARAM_INFO
	.align		4
.L_17:
        /*0048*/ 	.byte	0x04, 0x17
        /*004a*/ 	.short	(.L_19 - .L_18)
.L_18:
        /*004c*/ 	.word	0x00000000
        /*0050*/ 	.short	0x0001
        /*0052*/ 	.short	0x0008
        /*0054*/ 	.byte	0x00, 0xf4, 0x21, 0x00


	//----- nvinfo : EIATTR_KPARAM_INFO
	.align		4
.L_19:
        /*0058*/ 	.byte	0x04, 0x17
        /*005a*/ 	.short	(.L_21 - .L_20)
.L_20:
        /*005c*/ 	.word	0x00000000
        /*0060*/ 	.short	0x0000
        /*0062*/ 	.short	0x0000
        /*0064*/ 	.byte	0x00, 0xf4, 0x21, 0x00


	//----- nvinfo : EIATTR_SPARSE_MMA_MASK
	.align		4
.L_21:
        /*0068*/ 	.byte	0x03, 0x50
        /*006a*/ 	.short	0x0000


	//----- nvinfo : EIATTR_MAXREG_COUNT
	.align		4
        /*006c*/ 	.byte	0x03, 0x1b
        /*006e*/ 	.short	0x00ff


	//----- nvinfo : EIATTR_EXIT_INSTR_OFFSETS
	.align		4
        /*0070*/ 	.byte	0x04, 0x1c
        /*0072*/ 	.short	(.L_23 - .L_22)


	//   ....[0]....
.L_22:
        /*0074*/ 	.word	0x00000280


	//   ....[1]....
        /*0078*/ 	.word	0x000002a0


	//----- nvinfo : EIATTR_REQNTID
	.align		4
.L_23:
        /*007c*/ 	.byte	0x04, 0x10
        /*007e*/ 	.short	(.L_25 - .L_24)
.L_24:
        /*0080*/ 	.word	0x00000080
        /*0084*/ 	.word	0x00000001
        /*0088*/ 	.word	0x00000001


	//----- nvinfo : EIATTR_CBANK_PARAM_SIZE
	.align		4
.L_25:
        /*008c*/ 	.byte	0x03, 0x19
        /*008e*/ 	.short	0x002c


	//----- nvinfo : EIATTR_PARAM_CBANK
	.align		4
        /*0090*/ 	.byte	0x04, 0x0a
        /*0092*/ 	.short	(.L_27 - .L_26)
	.align		4
.L_26:
        /*0094*/ 	.word	index@(.nv.constant0.triton_poi_fused_add_mul_2)
        /*0098*/ 	.short	0x0210
        /*009a*/ 	.short	0x002c


	//----- nvinfo : EIATTR_SW_WAR
	.align		4
.L_27:
        /*009c*/ 	.byte	0x04, 0x36
        /*009e*/ 	.short	(.L_29 - .L_28)
.L_28:
        /*00a0*/ 	.word	0x00000008
.L_29:


//--------------------- .nv.callgraph             --------------------------
	.section	.nv.callgraph,"",@"SHT_CUDA_CALLGRAPH"
	.align	4
	.sectionentsize	8
	.align		4
        /*0000*/ 	.word	0x00000000
	.align		4
        /*0004*/ 	.word	0xffffffff
	.align		4
        /*0008*/ 	.word	0x00000000
	.align		4
        /*000c*/ 	.word	0xfffffffe
	.align		4
        /*0010*/ 	.word	0x00000000
	.align		4
        /*0014*/ 	.word	0xfffffffd
	.align		4
        /*0018*/ 	.word	0x00000000
	.align		4
        /*001c*/ 	.word	0xfffffffc


//--------------------- .text.triton_poi_fused_add_mul_2 --------------------------
	.section	.text.triton_poi_fused_add_mul_2,"ax",@progbits
	.align	128
        .global         triton_poi_fused_add_mul_2
        .type           triton_poi_fused_add_mul_2,@function
        .size           triton_poi_fused_add_mul_2,(.L_x_1 - triton_poi_fused_add_mul_2)
        .other          triton_poi_fused_add_mul_2,@"STO_CUDA_ENTRY STV_DEFAULT"
triton_poi_fused_add_mul_2:
.text.triton_poi_fused_add_mul_2:
[----:B------:R-:W0:Y:S02]  /*0000*/  LDC R1, c[0x0][0x28] ;  /* 0x00000a00ff017b82 */ /* 0x000e240000000800 */
[----:B------:R-:W1:Y:S01]  /*0010*/  S2R R0, SR_TID.X ;  /* 0x0000000000007919 */ /* 0x000e620000002100 */
[----:B------:R-:W2:Y:S01]  /*0020*/  LDC.64 R8, c[0x0][0x218] ;  /* 0x00008600ff087b82 */ /* 0x000ea20000000a00 */
[----:B------:R-:W-:Y:S01]  /*0030*/  ULDC.64 UR4, c[0x0][0x208] ;  /* 0x0000820000047ab9 */ /* 0x000fe20000000a00 */
[----:B------:R-:W3:Y:S06]  /*0040*/  S2R R3, SR_CTAID.X ;  /* 0x0000000000037919 */ /* 0x000eec0000002500 */
[----:B------:R-:W4:Y:S08]  /*0050*/  LDC.64 R10, c[0x0][0x220] ;  /* 0x00008800ff0a7b82 */ /* 0x000f300000000a00 */
[----:B------:R-:W5:Y:S01]  /*0060*/  LDC.64 R4, c[0x0][0x210] ;  /* 0x00008400ff047b82 */ /* 0x000f620000000a00 */
[----:B-1----:R-:W-:Y:S01]  /*0070*/  IMAD.SHL.U32 R0, R0, 0x2, RZ ;  /* 0x0000000200007824 */ /* 0x002fe200078e00ff */
[----:B---3--:R-:W-:-:S04]  /*0080*/  SHF.R.S32.HI R7, RZ, 0x17, R3 ;  /* 0x00000017ff077819 */ /* 0x008fc80000011403 */
[----:B------:R-:W-:Y:S02]  /*0090*/  LOP3.LUT R0, R0, 0xfe, RZ, 0xc0, !PT ;  /* 0x000000fe00007812 */ /* 0x000fe400078ec0ff */
[----:B------:R-:W-:-:S03]  /*00a0*/  SGXT R7, R7, 0x1 ;  /* 0x000000010707781a */ /* 0x000fc60000000200 */
[----:B------:R-:W-:Y:S02]  /*00b0*/  IMAD R0, R3, 0x100, R0 ;  /* 0x0000010003007824 */ /* 0x000fe400078e0200 */
[----:B------:R-:W1:Y:S01]  /*00c0*/  LDC.64 R2, c[0x0][0x228] ;  /* 0x00008a00ff027b82 */ /* 0x000e620000000a00 */
[----:B------:R-:W-:Y:S01]  /*00d0*/  CS2R R16, SRZ ;  /* 0x0000000000107805 */ /* 0x000fe2000001ff00 */
[----:B--2---:R-:W-:Y:S01]  /*00e0*/  IMAD.WIDE R8, R0, 0x4, R8 ;  /* 0x0000000400087825 */ /* 0x004fe200078e0208 */
[CC--:B------:R-:W-:Y:S02]  /*00f0*/  LEA.HI R6, R7.reuse, R0.reuse, RZ, 0x2 ;  /* 0x0000000007067211 */ /* 0x0c0fe400078f10ff */
[----:B------:R-:W-:Y:S02]  /*0100*/  LEA.HI R12, R7, R0, RZ, 0x6 ;  /* 0x00000000070c7211 */ /* 0x000fe400078f30ff */
[----:B------:R-:W-:Y:S02]  /*0110*/  LOP3.LUT R7, R6, 0xfffffffc, RZ, 0xc0, !PT ;  /* 0xfffffffc06077812 */ /* 0x000fe400078ec0ff */
[----:B------:R-:W-:-:S02]  /*0120*/  SHF.R.S32.HI R12, RZ, 0x6, R12 ;  /* 0x00000006ff0c7819 */ /* 0x000fc4000001140c */
[----:B------:R-:W-:Y:S02]  /*0130*/  IADD3 R13, R0, -R7, RZ ;  /* 0x80000007000d7210 */ /* 0x000fe40007ffe0ff */
[----:B------:R-:W-:Y:S02]  /*0140*/  CS2R R6, SRZ ;  /* 0x0000000000067805 */ /* 0x000fe4000001ff00 */
[----:B------:R-:W-:Y:S02]  /*0150*/  ISETP.GE.AND P0, PT, R0, 0x100, PT ;  /* 0x000001000000780c */ /* 0x000fe40003f06270 */
[----:B------:R-:W-:Y:S02]  /*0160*/  LEA R15, R12, R13, 0x2 ;  /* 0x0000000d0c0f7211 */ /* 0x000fe400078e10ff */
[----:B------:R-:W-:Y:S01]  /*0170*/  CS2R R18, SRZ ;  /* 0x0000000000127805 */ /* 0x000fe2000001ff00 */
[----:B-----5:R-:W-:-:S04]  /*0180*/  IMAD.WIDE R4, R13, 0x4, R4 ;  /* 0x000000040d047825 */ /* 0x020fc800078e0204 */
[----:B----4-:R-:W-:Y:S01]  /*0190*/  IMAD.WIDE R10, R15, 0x4, R10 ;  /* 0x000000040f0a7825 */ /* 0x010fe200078e020a */
[----:B------:R-:W-:-:S03]  /*01a0*/  CS2R R14, SRZ ;  /* 0x00000000000e7805 */ /* 0x000fc6000001ff00 */
[----:B-1----:R-:W-:Y:S01]  /*01b0*/  IMAD.WIDE R2, R13, 0x4, R2 ;  /* 0x000000040d027825 */ /* 0x002fe200078e0202 */
[----:B------:R-:W2:Y:S01]  /*01c0*/  @!P0 LDG.E.64 R6, desc[UR4][R8.64] ;  /* 0x0000000408068981 */ /* 0x000ea2000c1e1b00 */
[----:B------:R-:W1:Y:S03]  /*01d0*/  LDC.64 R12, c[0x0][0x230] ;  /* 0x00008c00ff0c7b82 */ /* 0x000e660000000a00 */
[----:B------:R-:W2:Y:S04]  /*01e0*/  @!P0 LDG.E.EL.64 R16, desc[UR4][R10.64] ;  /* 0x000000040a108981 */ /* 0x000ea8000c2e1b00 */
[----:B------:R-:W3:Y:S04]  /*01f0*/  @!P0 LDG.E.EL.64 R14, desc[UR4][R4.64] ;  /* 0x00000004040e8981 */ /* 0x000ee8000c2e1b00 */
[----:B------:R-:W3:Y:S01]  /*0200*/  @!P0 LDG.E.EL.64 R18, desc[UR4][R2.64] ;  /* 0x0000000402128981 */ /* 0x000ee2000c2e1b00 */
[----:B--2---:R-:W-:Y:S01]  /*0210*/  FMUL R9, R16, R6 ;  /* 0x0000000610097220 */ /* 0x004fe20000400000 */
[----:B------:R-:W-:-:S03]  /*0220*/  FMUL R8, R17, R7 ;  /* 0x0000000711087220 */ /* 0x000fc60000400000 */
[----:B---3--:R-:W-:Y:S01]  /*0230*/  FFMA R17, R9, R14, R18 ;  /* 0x0000000e09117223 */ /* 0x008fe20000000012 */
[----:B------:R-:W-:Y:S01]  /*0240*/  FFMA R14, R8, R15, R19 ;  /* 0x0000000f080e7223 */ /* 0x000fe20000000013 */
[----:B-1----:R-:W-:-:S04]  /*0250*/  IMAD.WIDE R8, R0, 0x4, R12 ;  /* 0x0000000400087825 */ /* 0x002fc800078e020c */
[----:B------:R-:W-:Y:S01]  /*0260*/  FADD R6, R17, R6 ;  /* 0x0000000611067221 */ /* 0x000fe20000000000 */
[----:B------:R-:W-:Y:S01]  /*0270*/  FADD R7, R14, R7 ;  /* 0x000000070e077221 */ /* 0x000fe20000000000 */
[----:B------:R-:W-:Y:S06]  /*0280*/  @P0 EXIT ;  /* 0x000000000000094d */ /* 0x000fec0003800000 */
[----:B------:R-:W-:Y:S01]  /*0290*/  STG.E.64 desc[UR4][R8.64], R6 ;  /* 0x0000000608007986 */ /* 0x000fe2000c101b04 */
[----:B------:R-:W-:Y:S05]  /*02a0*/  EXIT ;  /* 0x000000000000794d */ /* 0x000fea0003800000 */
.L_x_0:
[----:B------:R-:W-:-:S00]  /*02b0*/  BRA `(.L_x_0) ;  /* 0xfffffffc00fc7947 */ /* 0x000fc0000383ffff */
[----:B------:R-:W-:-:S00]  /*02c0*/  NOP ;  /* 0x0000000000007918 */ /* 0x000fc00000000000 */
        /* <DEDUP_REMOVED lines=11> */
.L_x_1:


//--------------------- .nv.constant0.triton_poi_fused_add_mul_2 --------------------------
	.section	.nv.constant0.triton_poi_fused_add_mul_2,"a",@progbits
	.sectionflags	@""
	.align	4
.nv.constant0.triton_poi_fused_add_mul_2:
	.zero		572
